//
// Generated by NVIDIA NVVM Compiler
//
// Compiler Build ID: CL-36424714
// Cuda compilation tools, release 13.0, V13.0.88
// Based on NVVM 20.0.0
//

.version 9.0
.target sm_100
.address_size 64

	// .globl	_Z16cuda_fcl1_updatePfS_S_S_f

.visible .entry _Z16cuda_fcl1_updatePfS_S_S_f(
	.param .u64 .ptr .align 1 _Z16cuda_fcl1_updatePfS_S_S_f_param_0,
	.param .u64 .ptr .align 1 _Z16cuda_fcl1_updatePfS_S_S_f_param_1,
	.param .u64 .ptr .align 1 _Z16cuda_fcl1_updatePfS_S_S_f_param_2,
	.param .u64 .ptr .align 1 _Z16cuda_fcl1_updatePfS_S_S_f_param_3,
	.param .f32 _Z16cuda_fcl1_updatePfS_S_S_f_param_4
)
{
	.reg .pred 	%p<3>;
	.reg .b32 	%r<13>;
	.reg .b32 	%f<10>;
	.reg .b64 	%rd<15>;

	ld.param.u64 	%rd1, [_Z16cuda_fcl1_updatePfS_S_S_f_param_0];
	ld.param.u64 	%rd2, [_Z16cuda_fcl1_updatePfS_S_S_f_param_1];
	ld.param.u64 	%rd3, [_Z16cuda_fcl1_updatePfS_S_S_f_param_2];
	ld.param.u64 	%rd4, [_Z16cuda_fcl1_updatePfS_S_S_f_param_3];
	ld.param.f32 	%f1, [_Z16cuda_fcl1_updatePfS_S_S_f_param_4];
	mov.u32 	%r2, %ctaid.x;
	mov.u32 	%r3, %ntid.x;
	mov.u32 	%r4, %tid.x;
	mad.lo.s32 	%r1, %r2, %r3, %r4;
	setp.gt.s32 	%p1, %r1, 802816;
	@%p1 bra 	$L__BB0_3;
	cvta.to.global.u64 	%rd5, %rd2;
	cvta.to.global.u64 	%rd6, %rd1;
	mul.wide.s32 	%rd7, %r1, 4;
	add.s64 	%rd8, %rd5, %rd7;
	ld.global.f32 	%f2, [%rd8];
	mul.f32 	%f3, %f1, %f2;
	add.s64 	%rd9, %rd6, %rd7;
	ld.global.f32 	%f4, [%rd9];
	sub.f32 	%f5, %f4, %f3;
	st.global.f32 	[%rd9], %f5;
	mov.b32 	%r5, 0;
	st.global.u32 	[%rd8], %r5;
	mad.lo.s32 	%r6, %r1, 438261969, 43826192;
	shf.l.wrap.b32 	%r7, %r6, %r6, 28;
	setp.gt.u32 	%p2, %r7, 5478274;
	@%p2 bra 	$L__BB0_3;
	mul.hi.s32 	%r8, %r1, 1402438301;
	shr.u32 	%r9, %r8, 31;
	shr.s32 	%r10, %r8, 8;
	add.s32 	%r11, %r10, %r9;
	cvta.to.global.u64 	%rd10, %rd4;
	mul.wide.s32 	%rd11, %r11, 4;
	add.s64 	%rd12, %rd10, %rd11;
	ld.global.f32 	%f6, [%rd12];
	mul.f32 	%f7, %f1, %f6;
	cvta.to.global.u64 	%rd13, %rd3;
	add.s64 	%rd14, %rd13, %rd11;
	ld.global.f32 	%f8, [%rd14];
	sub.f32 	%f9, %f8, %f7;
	st.global.f32 	[%rd14], %f9;
	mov.b32 	%r12, 0;
	st.global.u32 	[%rd12], %r12;
$L__BB0_3:
	ret;

}
	// .globl	_Z16cuda_fcl2_updatePfS_S_S_f
.visible .entry _Z16cuda_fcl2_updatePfS_S_S_f(
	.param .u64 .ptr .align 1 _Z16cuda_fcl2_updatePfS_S_S_f_param_0,
	.param .u64 .ptr .align 1 _Z16cuda_fcl2_updatePfS_S_S_f_param_1,
	.param .u64 .ptr .align 1 _Z16cuda_fcl2_updatePfS_S_S_f_param_2,
	.param .u64 .ptr .align 1 _Z16cuda_fcl2_updatePfS_S_S_f_param_3,
	.param .f32 _Z16cuda_fcl2_updatePfS_S_S_f_param_4
)
{
	.reg .pred 	%p<3>;
	.reg .b32 	%r<9>;
	.reg .b32 	%f<10>;
	.reg .b64 	%rd<15>;

	ld.param.u64 	%rd1, [_Z16cuda_fcl2_updatePfS_S_S_f_param_0];
	ld.param.u64 	%rd2, [_Z16cuda_fcl2_updatePfS_S_S_f_param_1];
	ld.param.u64 	%rd3, [_Z16cuda_fcl2_updatePfS_S_S_f_param_2];
	ld.param.u64 	%rd4, [_Z16cuda_fcl2_updatePfS_S_S_f_param_3];
	ld.param.f32 	%f1, [_Z16cuda_fcl2_updatePfS_S_S_f_param_4];
	mov.u32 	%r2, %ctaid.x;
	mov.u32 	%r3, %ntid.x;
	mov.u32 	%r4, %tid.x;
	mad.lo.s32 	%r1, %r2, %r3, %r4;
	setp.gt.s32 	%p1, %r1, 10240;
	@%p1 bra 	$L__BB1_3;
	cvta.to.global.u64 	%rd5, %rd2;
	cvta.to.global.u64 	%rd6, %rd1;
	mul.wide.s32 	%rd7, %r1, 4;
	add.s64 	%rd8, %rd5, %rd7;
	ld.global.f32 	%f2, [%rd8];
	mul.f32 	%f3, %f1, %f2;
	add.s64 	%rd9, %rd6, %rd7;
	ld.global.f32 	%f4, [%rd9];
	sub.f32 	%f5, %f4, %f3;
	st.global.f32 	[%rd9], %f5;
	mov.b32 	%r5, 0;
	st.global.u32 	[%rd8], %r5;
	and.b32  	%r6, %r1, 1023;
	setp.ne.s32 	%p2, %r6, 0;
	@%p2 bra 	$L__BB1_3;
	shr.s32 	%r7, %r1, 10;
	cvta.to.global.u64 	%rd10, %rd4;
	mul.wide.s32 	%rd11, %r7, 4;
	add.s64 	%rd12, %rd10, %rd11;
	ld.global.f32 	%f6, [%rd12];
	mul.f32 	%f7, %f1, %f6;
	cvta.to.global.u64 	%rd13, %rd3;
	add.s64 	%rd14, %rd13, %rd11;
	ld.global.f32 	%f8, [%rd14];
	sub.f32 	%f9, %f8, %f7;
	st.global.f32 	[%rd14], %f9;
	mov.b32 	%r8, 0;
	st.global.u32 	[%rd12], %r8;
$L__BB1_3:
	ret;

}


// ===== COMPILED SASS (sm_100) =====

	.target	sm_100

	.elftype	@"ET_EXEC"


//--------------------- .note.nv.tkinfo           --------------------------
	.section	.note.nv.tkinfo,"",@"SHT_NOTE"
	.sectionflags	@"SHF_NOTE_NV_TKINFO"
	.tkinfo
        /*0018*/ 	.word	0x00000002
        /*0030*/ 	.string	""
        /*0030*/ 	.string	"ptxas"
        /*0030*/ 	.string	"Cuda compilation tools, release 13.0, V13.0.88"
        /*0030*/ 	.string	"Build cuda_13.0.r13.0/compiler.36424714_0"
        /*0030*/ 	.string	"-arch sm_100 -m 64 "



//--------------------- .note.nv.cuinfo           --------------------------
	.section	.note.nv.cuinfo,"",@"SHT_NOTE"
	.sectionflags	@"SHF_NOTE_NV_CUINFO"
        /*0018*/ 	.short	0x0002
        /*001a*/ 	.short	0x0064
        /*001c*/ 	.short	0x0082
	.zero		2


//--------------------- .nv.info                  --------------------------
	.section	.nv.info,"",@"SHT_CUDA_INFO"
	.align	4


	//----- nvinfo : EIATTR_REGCOUNT
	.align		4
        /*0000*/ 	.byte	0x04, 0x2f
        /*0002*/ 	.short	(.L_1 - .L_0)
	.align		4
.L_0:
        /*0004*/ 	.word	index@(_Z16cuda_fcl1_updatePfS_S_S_f)
        /*0008*/ 	.word	0x0000000c


	//----- nvinfo : EIATTR_FRAME_SIZE
	.align		4
.L_1:
        /*000c*/ 	.byte	0x04, 0x11
        /*000e*/ 	.short	(.L_3 - .L_2)
	.align		4
.L_2:
        /*0010*/ 	.word	index@(_Z16cuda_fcl1_updatePfS_S_S_f)
        /*0014*/ 	.word	0x00000000


	//----- nvinfo : EIATTR_REGCOUNT
	.align		4
.L_3:
        /*0018*/ 	.byte	0x04, 0x2f
        /*001a*/ 	.short	(.L_5 - .L_4)
	.align		4
.L_4:
        /*001c*/ 	.word	index@(_Z16cuda_fcl2_updatePfS_S_S_f)
        /*0020*/ 	.word	0x0000000c


	//----- nvinfo : EIATTR_FRAME_SIZE
	.align		4
.L_5:
        /*0024*/ 	.byte	0x04, 0x11
        /*0026*/ 	.short	(.L_7 - .L_6)
	.align		4
.L_6:
        /*0028*/ 	.word	index@(_Z16cuda_fcl2_updatePfS_S_S_f)
        /*002c*/ 	.word	0x00000000


	//----- nvinfo : EIATTR_MIN_STACK_SIZE
	.align		4
.L_7:
        /*0030*/ 	.byte	0x04, 0x12
        /*0032*/ 	.short	(.L_9 - .L_8)
	.align		4
.L_8:
        /*0034*/ 	.word	index@(_Z16cuda_fcl2_updatePfS_S_S_f)
        /*0038*/ 	.word	0x00000000


	//----- nvinfo : EIATTR_MIN_STACK_SIZE
	.align		4
.L_9:
        /*003c*/ 	.byte	0x04, 0x12
        /*003e*/ 	.short	(.L_11 - .L_10)
	.align		4
.L_10:
        /*0040*/ 	.word	index@(_Z16cuda_fcl1_updatePfS_S_S_f)
        /*0044*/ 	.word	0x00000000
.L_11:


//--------------------- .nv.compat                --------------------------
	.section	.nv.compat,"",@"SHT_CUDA_COMPAT_INFO"
	.align	4
        /*0000*/ 	.byte	0x02, 0x09, 0x00, 0x00, 0x02, 0x02, 0x01, 0x00, 0x02, 0x05, 0x05, 0x00, 0x03, 0x07, 0x01, 0x01
        /*0010*/ 	.byte	0x02, 0x03, 0x00, 0x00, 0x02, 0x06, 0x01, 0x00, 0x04, 0x0b, 0x08, 0x00, 0x09, 0x00, 0x00, 0x00
        /*0020*/ 	.byte	0x00, 0x00, 0x00, 0x00


//--------------------- .nv.info._Z16cuda_fcl2_updatePfS_S_S_f --------------------------
	.section	.nv.info._Z16cuda_fcl2_updatePfS_S_S_f,"",@"SHT_CUDA_INFO"
	.sectionflags	@""
	.align	4


	//----- nvinfo : EIATTR_CUDA_API_VERSION
	.align		4
        /*0000*/ 	.byte	0x04, 0x37
        /*0002*/ 	.short	(.L_13 - .L_12)
.L_12:
        /*0004*/ 	.word	0x00000082


	//----- nvinfo : EIATTR_KPARAM_INFO
	.align		4
.L_13:
        /*0008*/ 	.byte	0x04, 0x17
        /*000a*/ 	.short	(.L_15 - .L_14)
.L_14:
        /*000c*/ 	.word	0x00000000
        /*0010*/ 	.short	0x0004
        /*0012*/ 	.short	0x0020
        /*0014*/ 	.byte	0x00, 0xf0, 0x11, 0x00


	//----- nvinfo : EIATTR_KPARAM_INFO
	.align		4
.L_15:
        /*0018*/ 	.byte	0x04, 0x17
        /*001a*/ 	.short	(.L_17 - .L_16)
.L_16:
        /*001c*/ 	.word	0x00000000
        /*0020*/ 	.short	0x0003
        /*0022*/ 	.short	0x0018
        /*0024*/ 	.byte	0x00, 0xf5, 0x21, 0x00


	//----- nvinfo : EIATTR_KPARAM_INFO
	.align		4
.L_17:
        /*0028*/ 	.byte	0x04, 0x17
        /*002a*/ 	.short	(.L_19 - .L_18)
.L_18:
        /*002c*/ 	.word	0x00000000
        /*0030*/ 	.short	0x0002
        /*0032*/ 	.short	0x0010
        /*0034*/ 	.byte	0x00, 0xf5, 0x21, 0x00


	//----- nvinfo : EIATTR_KPARAM_INFO
	.align		4
.L_19:
        /*0038*/ 	.byte	0x04, 0x17
        /*003a*/ 	.short	(.L_21 - .L_20)
.L_20:
        /*003c*/ 	.word	0x00000000
        /*0040*/ 	.short	0x0001
        /*0042*/ 	.short	0x0008
        /*0044*/ 	.byte	0x00, 0xf5, 0x21, 0x00


	//----- nvinfo : EIATTR_KPARAM_INFO
	.align		4
.L_21:
        /*0048*/ 	.byte	0x04, 0x17
        /*004a*/ 	.short	(.L_23 - .L_22)
.L_22:
        /*004c*/ 	.word	0x00000000
        /*0050*/ 	.short	0x0000
        /*0052*/ 	.short	0x0000
        /*0054*/ 	.byte	0x00, 0xf5, 0x21, 0x00


	//----- nvinfo : EIATTR_SPARSE_MMA_MASK
	.align		4
.L_23:
        /*0058*/ 	.byte	0x03, 0x50
        /*005a*/ 	.short	0x0000


	//----- nvinfo : EIATTR_MAXREG_COUNT
	.align		4
        /*005c*/ 	.byte	0x03, 0x1b
        /*005e*/ 	.short	0x00ff


	//----- nvinfo : EIATTR_MERCURY_ISA_VERSION
	.align		4
        /*0060*/ 	.byte	0x03, 0x5f
        /*0062*/ 	.short	0x0101


	//----- nvinfo : EIATTR_VRC_CTA_INIT_COUNT
	.align		4
        /*0064*/ 	.byte	0x02, 0x4a
	.zero		1
	.zero		1


	//----- nvinfo : EIATTR_EXIT_INSTR_OFFSETS
	.align		4
        /*0068*/ 	.byte	0x04, 0x1c
        /*006a*/ 	.short	(.L_25 - .L_24)


	//   ....[0]....
.L_24:
        /*006c*/ 	.word	0x00000060


	//   ....[1]....
        /*0070*/ 	.word	0x00000130


	//   ....[2]....
        /*0074*/ 	.word	0x000001e0


	//----- nvinfo : EIATTR_CBANK_PARAM_SIZE
	.align		4
.L_25:
        /*0078*/ 	.byte	0x03, 0x19
        /*007a*/ 	.short	0x0024


	//----- nvinfo : EIATTR_PARAM_CBANK
	.align		4
        /*007c*/ 	.byte	0x04, 0x0a
        /*007e*/ 	.short	(.L_27 - .L_26)
	.align		4
.L_26:
        /*0080*/ 	.word	index@(.nv.constant0._Z16cuda_fcl2_updatePfS_S_S_f)
        /*0084*/ 	.short	0x0380
        /*0086*/ 	.short	0x0024


	//----- nvinfo : EIATTR_SW_WAR
	.align		4
.L_27:
        /*0088*/ 	.byte	0x04, 0x36
        /*008a*/ 	.short	(.L_29 - .L_28)
.L_28:
        /*008c*/ 	.word	0x00000008
.L_29:


//--------------------- .nv.info._Z16cuda_fcl1_updatePfS_S_S_f --------------------------
	.section	.nv.info._Z16cuda_fcl1_updatePfS_S_S_f,"",@"SHT_CUDA_INFO"
	.sectionflags	@""
	.align	4


	//----- nvinfo : EIATTR_CUDA_API_VERSION
	.align		4
        /*0000*/ 	.byte	0x04, 0x37
        /*0002*/ 	.short	(.L_31 - .L_30)
.L_30:
        /*0004*/ 	.word	0x00000082


	//----- nvinfo : EIATTR_KPARAM_INFO
	.align		4
.L_31:
        /*0008*/ 	.byte	0x04, 0x17
        /*000a*/ 	.short	(.L_33 - .L_32)
.L_32:
        /*000c*/ 	.word	0x00000000
        /*0010*/ 	.short	0x0004
        /*0012*/ 	.short	0x0020
        /*0014*/ 	.byte	0x00, 0xf0, 0x11, 0x00


	//----- nvinfo : EIATTR_KPARAM_INFO
	.align		4
.L_33:
        /*0018*/ 	.byte	0x04, 0x17
        /*001a*/ 	.short	(.L_35 - .L_34)
.L_34:
        /*001c*/ 	.word	0x00000000
        /*0020*/ 	.short	0x0003
        /*0022*/ 	.short	0x0018
        /*0024*/ 	.byte	0x00, 0xf5, 0x21, 0x00


	//----- nvinfo : EIATTR_KPARAM_INFO
	.align		4
.L_35:
        /*0028*/ 	.byte	0x04, 0x17
        /*002a*/ 	.short	(.L_37 - .L_36)
.L_36:
        /*002c*/ 	.word	0x00000000
        /*0030*/ 	.short	0x0002
        /*0032*/ 	.short	0x0010
        /*0034*/ 	.byte	0x00, 0xf5, 0x21, 0x00


	//----- nvinfo : EIATTR_KPARAM_INFO
	.align		4
.L_37:
        /*0038*/ 	.byte	0x04, 0x17
        /*003a*/ 	.short	(.L_39 - .L_38)
.L_38:
        /*003c*/ 	.word	0x00000000
        /*0040*/ 	.short	0x0001
        /*0042*/ 	.short	0x0008
        /*0044*/ 	.byte	0x00, 0xf5, 0x21, 0x00


	//----- nvinfo : EIATTR_KPARAM_INFO
	.align		4
.L_39:
        /*0048*/ 	.byte	0x04, 0x17
        /*004a*/ 	.short	(.L_41 - .L_40)
.L_40:
        /*004c*/ 	.word	0x00000000
        /*0050*/ 	.short	0x0000
        /*0052*/ 	.short	0x0000
        /*0054*/ 	.byte	0x00, 0xf5, 0x21, 0x00


	//----- nvinfo : EIATTR_SPARSE_MMA_MASK
	.align		4
.L_41:
        /*0058*/ 	.byte	0x03, 0x50
        /*005a*/ 	.short	0x0000


	//----- nvinfo : EIATTR_MAXREG_COUNT
	.align		4
        /*005c*/ 	.byte	0x03, 0x1b
        /*005e*/ 	.short	0x00ff


	//----- nvinfo : EIATTR_MERCURY_ISA_VERSION
	.align		4
        /*0060*/ 	.byte	0x03, 0x5f
        /*0062*/ 	.short	0x0101


	//----- nvinfo : EIATTR_VRC_CTA_INIT_COUNT
	.align		4
        /*0064*/ 	.byte	0x02, 0x4a
	.zero		1
	.zero		1


	//----- nvinfo : EIATTR_EXIT_INSTR_OFFSETS
	.align		4
        /*0068*/ 	.byte	0x04, 0x1c
        /*006a*/ 	.short	(.L_43 - .L_42)


	//   ....[0]....
.L_42:
        /*006c*/ 	.word	0x00000060


	//   ....[1]....
        /*0070*/ 	.word	0x00000160


	//   ....[2]....
        /*0074*/ 	.word	0x00000230


	//----- nvinfo : EIATTR_CBANK_PARAM_SIZE
	.align		4
.L_43:
        /*0078*/ 	.byte	0x03, 0x19
        /*007a*/ 	.short	0x0024


	//----- nvinfo : EIATTR_PARAM_CBANK
	.align		4
        /*007c*/ 	.byte	0x04, 0x0a
        /*007e*/ 	.short	(.L_45 - .L_44)
	.align		4
.L_44:
        /*0080*/ 	.word	index@(.nv.constant0._Z16cuda_fcl1_updatePfS_S_S_f)
        /*0084*/ 	.short	0x0380
        /*0086*/ 	.short	0x0024


	//----- nvinfo : EIATTR_SW_WAR
	.align		4
.L_45:
        /*0088*/ 	.byte	0x04, 0x36
        /*008a*/ 	.short	(.L_47 - .L_46)
.L_46:
        /*008c*/ 	.word	0x00000008
.L_47:


//--------------------- .nv.callgraph             --------------------------
	.section	.nv.callgraph,"",@"SHT_CUDA_CALLGRAPH"
	.align	4
	.sectionentsize	8
	.align		4
        /*0000*/ 	.word	0x00000000
	.align		4
        /*0004*/ 	.word	0xffffffff
	.align		4
        /*0008*/ 	.word	0x00000000
	.align		4
        /*000c*/ 	.word	0xfffffffe
	.align		4
        /*0010*/ 	.word	0x00000000
	.align		4
        /*0014*/ 	.word	0xfffffffd
	.align		4
        /*0018*/ 	.word	0x00000000
	.align		4
        /*001c*/ 	.word	0xfffffffc


//--------------------- .text._Z16cuda_fcl2_updatePfS_S_S_f --------------------------
	.section	.text._Z16cuda_fcl2_updatePfS_S_S_f,"ax",@progbits
	.align	128
        .global         _Z16cuda_fcl2_updatePfS_S_S_f
        .type           _Z16cuda_fcl2_updatePfS_S_S_f,@function
        .size           _Z16cuda_fcl2_updatePfS_S_S_f,(.L_x_2 - _Z16cuda_fcl2_updatePfS_S_S_f)
        .other          _Z16cuda_fcl2_updatePfS_S_S_f,@"STO_CUDA_ENTRY STV_DEFAULT"
_Z16cuda_fcl2_updatePfS_S_S_f:
.text._Z16cuda_fcl2_updatePfS_S_S_f:
[----:B------:R-:W-:Y:S01]  /*0000*/  LDC R1, c[0x0][0x37c] ;  /* 0x0000df00ff017b82 */ /* 0x000fe20000000800 */
[----:B------:R-:W0:Y:S07]  /*0010*/  S2R R0, SR_TID.X ;  /* 0x0000000000007919 */ /* 0x000e2e0000002100 */
[----:B------:R-:W0:Y:S08]  /*0020*/  S2UR UR4, SR_CTAID.X ;  /* 0x00000000000479c3 */ /* 0x000e300000002500 */
[----:B------:R-:W0:Y:S02]  /*0030*/  LDC R7, c[0x0][0x360] ;  /* 0x0000d800ff077b82 */ /* 0x000e240000000800 */
[----:B0-----:R-:W-:-:S05]  /*0040*/  IMAD R7, R7, UR4, R0 ;  /* 0x0000000407077c24 */ /* 0x001fca000f8e0200 */
[----:B------:R-:W-:-:S13]  /*0050*/  ISETP.GT.AND P0, PT, R7, 0x2800, PT ;  /* 0x000028000700780c */ /* 0x000fda0003f04270 */
[----:B------:R-:W-:Y:S05]  /*0060*/  @P0 EXIT ;  /* 0x000000000000094d */ /* 0x000fea0003800000 */
[----:B------:R-:W0:Y:S01]  /*0070*/  LDC.64 R2, c[0x0][0x388] ;  /* 0x0000e200ff027b82 */ /* 0x000e220000000a00 */
[----:B------:R-:W1:Y:S01]  /*0080*/  LDCU.64 UR4, c[0x0][0x358] ;  /* 0x00006b00ff0477ac */ /* 0x000e620008000a00 */
[----:B------:R-:W2:Y:S06]  /*0090*/  LDCU UR6, c[0x0][0x3a0] ;  /* 0x00007400ff0677ac */ /* 0x000eac0008000800 */
[----:B------:R-:W3:Y:S01]  /*00a0*/  LDC.64 R4, c[0x0][0x380] ;  /* 0x0000e000ff047b82 */ /* 0x000ee20000000a00 */
[----:B0-----:R-:W-:-:S05]  /*00b0*/  IMAD.WIDE R2, R7, 0x4, R2 ;  /* 0x0000000407027825 */ /* 0x001fca00078e0202 */
[----:B-1----:R-:W2:Y:S01]  /*00c0*/  LDG.E R0, desc[UR4][R2.64] ;  /* 0x0000000402007981 */ /* 0x002ea2000c1e1900 */
[----:B---3--:R-:W-:-:S05]  /*00d0*/  IMAD.WIDE R4, R7, 0x4, R4 ;  /* 0x0000000407047825 */ /* 0x008fca00078e0204 */
[----:B------:R-:W2:Y:S01]  /*00e0*/  LDG.E R9, desc[UR4][R4.64] ;  /* 0x0000000404097981 */ /* 0x000ea2000c1e1900 */
[----:B------:R-:W-:Y:S01]  /*00f0*/  LOP3.LUT P0, RZ, R7, 0x3ff, RZ, 0xc0, !PT ;  /* 0x000003ff07ff7812 */ /* 0x000fe2000780c0ff */
[----:B--2---:R-:W-:-:S05]  /*0100*/  FFMA R9, -R0, UR6, R9 ;  /* 0x0000000600097c23 */ /* 0x004fca0008000109 */
[----:B------:R0:W-:Y:S04]  /*0110*/  STG.E desc[UR4][R4.64], R9 ;  /* 0x0000000904007986 */ /* 0x0001e8000c101904 */
[----:B------:R0:W-:Y:S03]  /*0120*/  STG.E desc[UR4][R2.64], RZ ;  /* 0x000000ff02007986 */ /* 0x0001e6000c101904 */
[----:B------:R-:W-:Y:S05]  /*0130*/  @P0 EXIT ;  /* 0x000000000000094d */ /* 0x000fea0003800000 */
[----:B0-----:R-:W0:Y:S01]  /*0140*/  LDC.64 R2, c[0x0][0x398] ;  /* 0x0000e600ff027b82 */ /* 0x001e220000000a00 */
[----:B------:R-:W-:-:S07]  /*0150*/  SHF.R.S32.HI R7, RZ, 0xa, R7 ;  /* 0x0000000aff077819 */ /* 0x000fce0000011407 */
[----:B------:R-:W1:Y:S01]  /*0160*/  LDC.64 R4, c[0x0][0x390] ;  /* 0x0000e400ff047b82 */ /* 0x000e620000000a00 */
[----:B0-----:R-:W-:-:S05]  /*0170*/  IMAD.WIDE R2, R7, 0x4, R2 ;  /* 0x0000000407027825 */ /* 0x001fca00078e0202 */
[----:B------:R-:W2:Y:S01]  /*0180*/  LDG.E R0, desc[UR4][R2.64] ;  /* 0x0000000402007981 */ /* 0x000ea2000c1e1900 */
[----:B-1----:R-:W-:-:S05]  /*0190*/  IMAD.WIDE R4, R7, 0x4, R4 ;  /* 0x0000000407047825 */ /* 0x002fca00078e0204 */
[----:B------:R-:W2:Y:S02]  /*01a0*/  LDG.E R7, desc[UR4][R4.64] ;  /* 0x0000000404077981 */ /* 0x000ea4000c1e1900 */
[----:B--2---:R-:W-:-:S05]  /*01b0*/  FFMA R7, -R0, UR6, R7 ;  /* 0x0000000600077c23 */ /* 0x004fca0008000107 */
[----:B------:R-:W-:Y:S04]  /*01c0*/  STG.E desc[UR4][R4.64], R7 ;  /* 0x0000000704007986 */ /* 0x000fe8000c101904 */
[----:B------:R-:W-:Y:S01]  /*01d0*/  STG.E desc[UR4][R2.64], RZ ;  /* 0x000000ff02007986 */ /* 0x000fe2000c101904 */
[----:B------:R-:W-:Y:S05]  /*01e0*/  EXIT ;  /* 0x000000000000794d */ /* 0x000fea0003800000 */
.L_x_0:
[----:B------:R-:W-:-:S00]  /*01f0*/  BRA `(.L_x_0) ;  /* 0xfffffffc00fc7947 */ /* 0x000fc0000383ffff */
[----:B------:R-:W-:-:S00]  /*0200*/  NOP ;  /* 0x0000000000007918 */ /* 0x000fc00000000000 */
[----:B------:R-:W-:-:S00]  /*0210*/  NOP ;  /* 0x0000000000007918 */ /* 0x000fc00000000000 */
[----:B------:R-:W-:-:S00]  /*0220*/  NOP ;  /* 0x0000000000007918 */ /* 0x000fc00000000000 */
[----:B------:R-:W-:-:S00]  /*0230*/  NOP ;  /* 0x0000000000007918 */ /* 0x000fc00000000000 */
[----:B------:R-:W-:-:S00]  /*0240*/  NOP ;  /* 0x0000000000007918 */ /* 0x000fc00000000000 */
[----:B------:R-:W-:-:S00]  /*0250*/  NOP ;  /* 0x0000000000007918 */ /* 0x000fc00000000000 */
[----:B------:R-:W-:-:S00]  /*0260*/  NOP ;  /* 0x0000000000007918 */ /* 0x000fc00000000000 */
[----:B------:R-:W-:-:S00]  /*0270*/  NOP ;  /* 0x0000000000007918 */ /* 0x000fc00000000000 */
.L_x_2:


//--------------------- .text._Z16cuda_fcl1_updatePfS_S_S_f --------------------------
	.section	.text._Z16cuda_fcl1_updatePfS_S_S_f,"ax",@progbits
	.align	128
        .global         _Z16cuda_fcl1_updatePfS_S_S_f
        .type           _Z16cuda_fcl1_updatePfS_S_S_f,@function
        .size           _Z16cuda_fcl1_updatePfS_S_S_f,(.L_x_3 - _Z16cuda_fcl1_updatePfS_S_S_f)
        .other          _Z16cuda_fcl1_updatePfS_S_S_f,@"STO_CUDA_ENTRY STV_DEFAULT"
_Z16cuda_fcl1_updatePfS_S_S_f:
.text._Z16cuda_fcl1_updatePfS_S_S_f:
        /* <DEDUP_REMOVED lines=15> */
[----:B------:R-:W-:-:S05]  /*00f0*/  HFMA2 R6, -RZ, RZ, 0.0029888153076171875, 154.125 ;  /* 0x1a1f58d1ff067431 */ /* 0x000fca00000001ff */
[----:B------:R-:W-:-:S05]  /*0100*/  IMAD R6, R7, R6, 0x29cbc10 ;  /* 0x029cbc1007067424 */ /* 0x000fca00078e0206 */
[----:B------:R-:W-:-:S04]  /*0110*/  SHF.L.W.U32.HI R6, R6, 0x1c, R6 ;  /* 0x0000001c06067819 */ /* 0x000fc80000010e06 */
[----:B------:R-:W-:Y:S01]  /*0120*/  ISETP.GT.U32.AND P0, PT, R6, 0x539782, PT ;  /* 0x005397820600780c */ /* 0x000fe20003f04070 */
[----:B--2---:R-:W-:-:S05]  /*0130*/  FFMA R9, -R0, UR6, R9 ;  /* 0x0000000600097c23 */ /* 0x004fca0008000109 */
[----:B------:R0:W-:Y:S04]  /*0140*/  STG.E desc[UR4][R4.64], R9 ;  /* 0x0000000904007986 */ /* 0x0001e8000c101904 */
[----:B------:R0:W-:Y:S03]  /*0150*/  STG.E desc[UR4][R2.64], RZ ;  /* 0x000000ff02007986 */ /* 0x0001e6000c101904 */
[----:B------:R-:W-:Y:S05]  /*0160*/  @P0 EXIT ;  /* 0x000000000000094d */ /* 0x000fea0003800000 */
[----:B0-----:R-:W0:Y:S01]  /*0170*/  LDC.64 R2, c[0x0][0x398] ;  /* 0x0000e600ff027b82 */ /* 0x001e220000000a00 */
[----:B------:R-:W-:-:S05]  /*0180*/  IMAD.HI R7, R7, 0x5397829d, RZ ;  /* 0x5397829d07077827 */ /* 0x000fca00078e02ff */
[----:B------:R-:W-:Y:S02]  /*0190*/  SHF.R.U32.HI R0, RZ, 0x1f, R7 ;  /* 0x0000001fff007819 */ /* 0x000fe40000011607 */
[----:B------:R-:W1:Y:S02]  /*01a0*/  LDC.64 R4, c[0x0][0x390] ;  /* 0x0000e400ff047b82 */ /* 0x000e640000000a00 */
[----:B------:R-:W-:-:S05]  /*01b0*/  LEA.HI.SX32 R7, R7, R0, 0x18 ;  /* 0x0000000007077211 */ /* 0x000fca00078fc2ff */
        /* <DEDUP_REMOVED lines=8> */
.L_x_1:
        /* <DEDUP_REMOVED lines=12> */
.L_x_3:


//--------------------- .nv.shared.reserved.0     --------------------------
	.section	.nv.shared.reserved.0,"aw",@nobits
	.weak		__nv_reservedSMEM_offset_0_alias
	.size		__nv_reservedSMEM_offset_0_alias, 0, 64
	.other		__nv_reservedSMEM_offset_0_alias,@"STO_CUDA_RESERVED_SHARED STV_DEFAULT"
__nv_reservedSMEM_offset_0_alias:
	.zero		0
	.zero		64


//--------------------- .nv.constant0._Z16cuda_fcl2_updatePfS_S_S_f --------------------------
	.section	.nv.constant0._Z16cuda_fcl2_updatePfS_S_S_f,"a",@progbits
	.sectionflags	@""
	.align	4
.nv.constant0._Z16cuda_fcl2_updatePfS_S_S_f:
	.zero		932


//--------------------- .nv.constant0._Z16cuda_fcl1_updatePfS_S_S_f --------------------------
	.section	.nv.constant0._Z16cuda_fcl1_updatePfS_S_S_f,"a",@progbits
	.sectionflags	@""
	.align	4
.nv.constant0._Z16cuda_fcl1_updatePfS_S_S_f:
	.zero		932


//--------------------- SYMBOLS --------------------------

	.type		.nv.reservedSmem.offset0,@object
	.size		.nv.reservedSmem.offset0,0x4
